//
// Generated by NVIDIA NVVM Compiler
//
// Compiler Build ID: CL-36424714
// Cuda compilation tools, release 13.0, V13.0.88
// Based on NVVM 20.0.0
//

.version 9.0
.target sm_100
.address_size 64

	// .globl	_Z3addPN4cuda3__46atomicIiLNS_3std3__412thread_scopeE1EEEi

.visible .entry _Z3addPN4cuda3__46atomicIiLNS_3std3__412thread_scopeE1EEEi(
	.param .u64 .ptr .align 1 _Z3addPN4cuda3__46atomicIiLNS_3std3__412thread_scopeE1EEEi_param_0,
	.param .u32 _Z3addPN4cuda3__46atomicIiLNS_3std3__412thread_scopeE1EEEi_param_1
)
{
	.reg .pred 	%p<2>;
	.reg .b32 	%r<8>;
	.reg .b64 	%rd<3>;

	ld.param.u64 	%rd1, [_Z3addPN4cuda3__46atomicIiLNS_3std3__412thread_scopeE1EEEi_param_0];
	ld.param.u32 	%r1, [_Z3addPN4cuda3__46atomicIiLNS_3std3__412thread_scopeE1EEEi_param_1];
	mov.u32 	%r2, %ntid.x;
	mov.u32 	%r3, %ctaid.x;
	mov.u32 	%r4, %tid.x;
	mad.lo.s32 	%r5, %r2, %r3, %r4;
	setp.ge.s32 	%p1, %r5, %r1;
	@%p1 bra 	$L__BB0_2;
	mov.b32 	%r7, 1;
	// begin inline asm
	atom.add.relaxed.gpu.s32 %r6,[%rd1],%r7;
	// end inline asm
$L__BB0_2:
	ret;

}
	// .globl	_Z4add2Pii
.visible .entry _Z4add2Pii(
	.param .u64 .ptr .align 1 _Z4add2Pii_param_0,
	.param .u32 _Z4add2Pii_param_1
)
{
	.reg .pred 	%p<2>;
	.reg .b32 	%r<7>;
	.reg .b64 	%rd<3>;

	ld.param.u64 	%rd1, [_Z4add2Pii_param_0];
	ld.param.u32 	%r1, [_Z4add2Pii_param_1];
	mov.u32 	%r2, %ntid.x;
	mov.u32 	%r3, %ctaid.x;
	mov.u32 	%r4, %tid.x;
	mad.lo.s32 	%r5, %r2, %r3, %r4;
	setp.ge.s32 	%p1, %r5, %r1;
	@%p1 bra 	$L__BB1_2;
	cvta.to.global.u64 	%rd2, %rd1;
	atom.global.add.u32 	%r6, [%rd2], 1;
$L__BB1_2:
	ret;

}


// ===== COMPILED SASS (sm_100) =====

	.target	sm_100

	.elftype	@"ET_EXEC"


//--------------------- .note.nv.tkinfo           --------------------------
	.section	.note.nv.tkinfo,"",@"SHT_NOTE"
	.sectionflags	@"SHF_NOTE_NV_TKINFO"
	.tkinfo
        /*0018*/ 	.word	0x00000002
        /*0030*/ 	.string	""
        /*0030*/ 	.string	"ptxas"
        /*0030*/ 	.string	"Cuda compilation tools, release 13.0, V13.0.88"
        /*0030*/ 	.string	"Build cuda_13.0.r13.0/compiler.36424714_0"
        /*0030*/ 	.string	"-arch sm_100 -m 64 "



//--------------------- .note.nv.cuinfo           --------------------------
	.section	.note.nv.cuinfo,"",@"SHT_NOTE"
	.sectionflags	@"SHF_NOTE_NV_CUINFO"
        /*0018*/ 	.short	0x0002
        /*001a*/ 	.short	0x0064
        /*001c*/ 	.short	0x0082
	.zero		2


//--------------------- .nv.info                  --------------------------
	.section	.nv.info,"",@"SHT_CUDA_INFO"
	.align	4


	//----- nvinfo : EIATTR_REGCOUNT
	.align		4
        /*0000*/ 	.byte	0x04, 0x2f
        /*0002*/ 	.short	(.L_1 - .L_0)
	.align		4
.L_0:
        /*0004*/ 	.word	index@(_Z3addPN4cuda3__46atomicIiLNS_3std3__412thread_scopeE1EEEi)
        /*0008*/ 	.word	0x00000008


	//----- nvinfo : EIATTR_FRAME_SIZE
	.align		4
.L_1:
        /*000c*/ 	.byte	0x04, 0x11
        /*000e*/ 	.short	(.L_3 - .L_2)
	.align		4
.L_2:
        /*0010*/ 	.word	index@(_Z3addPN4cuda3__46atomicIiLNS_3std3__412thread_scopeE1EEEi)
        /*0014*/ 	.word	0x00000000


	//----- nvinfo : EIATTR_REGCOUNT
	.align		4
.L_3:
        /*0018*/ 	.byte	0x04, 0x2f
        /*001a*/ 	.short	(.L_5 - .L_4)
	.align		4
.L_4:
        /*001c*/ 	.word	index@(_Z4add2Pii)
        /*0020*/ 	.word	0x00000008


	//----- nvinfo : EIATTR_FRAME_SIZE
	.align		4
.L_5:
        /*0024*/ 	.byte	0x04, 0x11
        /*0026*/ 	.short	(.L_7 - .L_6)
	.align		4
.L_6:
        /*0028*/ 	.word	index@(_Z4add2Pii)
        /*002c*/ 	.word	0x00000000


	//----- nvinfo : EIATTR_MIN_STACK_SIZE
	.align		4
.L_7:
        /*0030*/ 	.byte	0x04, 0x12
        /*0032*/ 	.short	(.L_9 - .L_8)
	.align		4
.L_8:
        /*0034*/ 	.word	index@(_Z4add2Pii)
        /*0038*/ 	.word	0x00000000


	//----- nvinfo : EIATTR_MIN_STACK_SIZE
	.align		4
.L_9:
        /*003c*/ 	.byte	0x04, 0x12
        /*003e*/ 	.short	(.L_11 - .L_10)
	.align		4
.L_10:
        /*0040*/ 	.word	index@(_Z3addPN4cuda3__46atomicIiLNS_3std3__412thread_scopeE1EEEi)
        /*0044*/ 	.word	0x00000000
.L_11:


//--------------------- .nv.compat                --------------------------
	.section	.nv.compat,"",@"SHT_CUDA_COMPAT_INFO"
	.align	4
        /*0000*/ 	.byte	0x02, 0x09, 0x00, 0x00, 0x02, 0x02, 0x01, 0x00, 0x02, 0x05, 0x05, 0x00, 0x03, 0x07, 0x01, 0x01
        /*0010*/ 	.byte	0x02, 0x03, 0x00, 0x00, 0x02, 0x06, 0x01, 0x00, 0x04, 0x0b, 0x08, 0x00, 0x09, 0x00, 0x00, 0x00
        /*0020*/ 	.byte	0x00, 0x00, 0x00, 0x00


//--------------------- .nv.info._Z4add2Pii       --------------------------
	.section	.nv.info._Z4add2Pii,"",@"SHT_CUDA_INFO"
	.sectionflags	@""
	.align	4


	//----- nvinfo : EIATTR_CUDA_API_VERSION
	.align		4
        /*0000*/ 	.byte	0x04, 0x37
        /*0002*/ 	.short	(.L_13 - .L_12)
.L_12:
        /*0004*/ 	.word	0x00000082


	//----- nvinfo : EIATTR_KPARAM_INFO
	.align		4
.L_13:
        /*0008*/ 	.byte	0x04, 0x17
        /*000a*/ 	.short	(.L_15 - .L_14)
.L_14:
        /*000c*/ 	.word	0x00000000
        /*0010*/ 	.short	0x0001
        /*0012*/ 	.short	0x0008
        /*0014*/ 	.byte	0x00, 0xf0, 0x11, 0x00


	//----- nvinfo : EIATTR_KPARAM_INFO
	.align		4
.L_15:
        /*0018*/ 	.byte	0x04, 0x17
        /*001a*/ 	.short	(.L_17 - .L_16)
.L_16:
        /*001c*/ 	.word	0x00000000
        /*0020*/ 	.short	0x0000
        /*0022*/ 	.short	0x0000
        /*0024*/ 	.byte	0x00, 0xf5, 0x21, 0x00


	//----- nvinfo : EIATTR_SPARSE_MMA_MASK
	.align		4
.L_17:
        /*0028*/ 	.byte	0x03, 0x50
        /*002a*/ 	.short	0x0000


	//----- nvinfo : EIATTR_MAXREG_COUNT
	.align		4
        /*002c*/ 	.byte	0x03, 0x1b
        /*002e*/ 	.short	0x00ff


	//----- nvinfo : EIATTR_MERCURY_ISA_VERSION
	.align		4
        /*0030*/ 	.byte	0x03, 0x5f
        /*0032*/ 	.short	0x0101


	//----- nvinfo : EIATTR_INT_WARP_WIDE_INSTR_OFFSETS
	.align		4
        /*0034*/ 	.byte	0x04, 0x31
        /*0036*/ 	.short	(.L_19 - .L_18)


	//   ....[0]....
.L_18:
        /*0038*/ 	.word	0x000000a0


	//----- nvinfo : EIATTR_VRC_CTA_INIT_COUNT
	.align		4
.L_19:
        /*003c*/ 	.byte	0x02, 0x4a
	.zero		1
	.zero		1


	//----- nvinfo : EIATTR_EXIT_INSTR_OFFSETS
	.align		4
        /*0040*/ 	.byte	0x04, 0x1c
        /*0042*/ 	.short	(.L_21 - .L_20)


	//   ....[0]....
.L_20:
        /*0044*/ 	.word	0x00000070


	//   ....[1]....
        /*0048*/ 	.word	0x00000100


	//----- nvinfo : EIATTR_CBANK_PARAM_SIZE
	.align		4
.L_21:
        /*004c*/ 	.byte	0x03, 0x19
        /*004e*/ 	.short	0x000c


	//----- nvinfo : EIATTR_PARAM_CBANK
	.align		4
        /*0050*/ 	.byte	0x04, 0x0a
        /*0052*/ 	.short	(.L_23 - .L_22)
	.align		4
.L_22:
        /*0054*/ 	.word	index@(.nv.constant0._Z4add2Pii)
        /*0058*/ 	.short	0x0380
        /*005a*/ 	.short	0x000c


	//----- nvinfo : EIATTR_SW_WAR
	.align		4
.L_23:
        /*005c*/ 	.byte	0x04, 0x36
        /*005e*/ 	.short	(.L_25 - .L_24)
.L_24:
        /*0060*/ 	.word	0x00000008
.L_25:


//--------------------- .nv.info._Z3addPN4cuda3__46atomicIiLNS_3std3__412thread_scopeE1EEEi --------------------------
	.section	.nv.info._Z3addPN4cuda3__46atomicIiLNS_3std3__412thread_scopeE1EEEi,"",@"SHT_CUDA_INFO"
	.sectionflags	@""
	.align	4


	//----- nvinfo : EIATTR_CUDA_API_VERSION
	.align		4
        /*0000*/ 	.byte	0x04, 0x37
        /*0002*/ 	.short	(.L_27 - .L_26)
.L_26:
        /*0004*/ 	.word	0x00000082


	//----- nvinfo : EIATTR_KPARAM_INFO
	.align		4
.L_27:
        /*0008*/ 	.byte	0x04, 0x17
        /*000a*/ 	.short	(.L_29 - .L_28)
.L_28:
        /*000c*/ 	.word	0x00000000
        /*0010*/ 	.short	0x0001
        /*0012*/ 	.short	0x0008
        /*0014*/ 	.byte	0x00, 0xf0, 0x11, 0x00


	//----- nvinfo : EIATTR_KPARAM_INFO
	.align		4
.L_29:
        /*0018*/ 	.byte	0x04, 0x17
        /*001a*/ 	.short	(.L_31 - .L_30)
.L_30:
        /*001c*/ 	.word	0x00000000
        /*0020*/ 	.short	0x0000
        /*0022*/ 	.short	0x0000
        /*0024*/ 	.byte	0x00, 0xf5, 0x21, 0x00


	//----- nvinfo : EIATTR_SPARSE_MMA_MASK
	.align		4
.L_31:
        /*0028*/ 	.byte	0x03, 0x50
        /*002a*/ 	.short	0x0000


	//----- nvinfo : EIATTR_MAXREG_COUNT
	.align		4
        /*002c*/ 	.byte	0x03, 0x1b
        /*002e*/ 	.short	0x00ff


	//----- nvinfo : EIATTR_MERCURY_ISA_VERSION
	.align		4
        /*0030*/ 	.byte	0x03, 0x5f
        /*0032*/ 	.short	0x0101


	//----- nvinfo : EIATTR_INT_WARP_WIDE_INSTR_OFFSETS
	.align		4
        /*0034*/ 	.byte	0x04, 0x31
        /*0036*/ 	.short	(.L_33 - .L_32)


	//   ....[0]....
.L_32:
        /*0038*/ 	.word	0x000000a0


	//----- nvinfo : EIATTR_VRC_CTA_INIT_COUNT
	.align		4
.L_33:
        /*003c*/ 	.byte	0x02, 0x4a
	.zero		1
	.zero		1


	//----- nvinfo : EIATTR_EXIT_INSTR_OFFSETS
	.align		4
        /*0040*/ 	.byte	0x04, 0x1c
        /*0042*/ 	.short	(.L_35 - .L_34)


	//   ....[0]....
.L_34:
        /*0044*/ 	.word	0x00000070


	//   ....[1]....
        /*0048*/ 	.word	0x00000100


	//----- nvinfo : EIATTR_CBANK_PARAM_SIZE
	.align		4
.L_35:
        /*004c*/ 	.byte	0x03, 0x19
        /*004e*/ 	.short	0x000c


	//----- nvinfo : EIATTR_PARAM_CBANK
	.align		4
        /*0050*/ 	.byte	0x04, 0x0a
        /*0052*/ 	.short	(.L_37 - .L_36)
	.align		4
.L_36:
        /*0054*/ 	.word	index@(.nv.constant0._Z3addPN4cuda3__46atomicIiLNS_3std3__412thread_scopeE1EEEi)
        /*0058*/ 	.short	0x0380
        /*005a*/ 	.short	0x000c


	//----- nvinfo : EIATTR_SW_WAR
	.align		4
.L_37:
        /*005c*/ 	.byte	0x04, 0x36
        /*005e*/ 	.short	(.L_39 - .L_38)
.L_38:
        /*0060*/ 	.word	0x00000008
.L_39:


//--------------------- .nv.callgraph             --------------------------
	.section	.nv.callgraph,"",@"SHT_CUDA_CALLGRAPH"
	.align	4
	.sectionentsize	8
	.align		4
        /*0000*/ 	.word	0x00000000
	.align		4
        /*0004*/ 	.word	0xffffffff
	.align		4
        /*0008*/ 	.word	0x00000000
	.align		4
        /*000c*/ 	.word	0xfffffffe
	.align		4
        /*0010*/ 	.word	0x00000000
	.align		4
        /*0014*/ 	.word	0xfffffffd
	.align		4
        /*0018*/ 	.word	0x00000000
	.align		4
        /*001c*/ 	.word	0xfffffffc


//--------------------- .text._Z4add2Pii          --------------------------
	.section	.text._Z4add2Pii,"ax",@progbits
	.align	128
        .global         _Z4add2Pii
        .type           _Z4add2Pii,@function
        .size           _Z4add2Pii,(.L_x_2 - _Z4add2Pii)
        .other          _Z4add2Pii,@"STO_CUDA_ENTRY STV_DEFAULT"
_Z4add2Pii:
.text._Z4add2Pii:
[----:B------:R-:W-:Y:S01]  /*0000*/  LDC R1, c[0x0][0x37c] ;  /* 0x0000df00ff017b82 */ /* 0x000fe20000000800 */
[----:B------:R-:W0:Y:S01]  /*0010*/  S2R R0, SR_CTAID.X ;  /* 0x0000000000007919 */ /* 0x000e220000002500 */
[----:B------:R-:W0:Y:S01]  /*0020*/  LDCU UR4, c[0x0][0x360] ;  /* 0x00006c00ff0477ac */ /* 0x000e220008000800 */
[----:B------:R-:W0:Y:S01]  /*0030*/  S2R R3, SR_TID.X ;  /* 0x0000000000037919 */ /* 0x000e220000002100 */
[----:B------:R-:W1:Y:S01]  /*0040*/  LDCU UR5, c[0x0][0x388] ;  /* 0x00007100ff0577ac */ /* 0x000e620008000800 */
[----:B0-----:R-:W-:-:S05]  /*0050*/  IMAD R0, R0, UR4, R3 ;  /* 0x0000000400007c24 */ /* 0x001fca000f8e0203 */
[----:B-1----:R-:W-:-:S13]  /*0060*/  ISETP.GE.AND P0, PT, R0, UR5, PT ;  /* 0x0000000500007c0c */ /* 0x002fda000bf06270 */
[----:B------:R-:W-:Y:S05]  /*0070*/  @P0 EXIT ;  /* 0x000000000000094d */ /* 0x000fea0003800000 */
[----:B------:R-:W0:Y:S01]  /*0080*/  S2R R0, SR_LANEID ;  /* 0x0000000000007919 */ /* 0x000e220000000000 */
[----:B------:R-:W1:Y:S01]  /*0090*/  LDC.64 R2, c[0x0][0x380] ;  /* 0x0000e000ff027b82 */ /* 0x000e620000000a00 */
[----:B------:R-:W-:Y:S01]  /*00a0*/  VOTEU.ANY UR6, UPT, PT ;  /* 0x0000000000067886 */ /* 0x000fe200038e0100 */
[----:B------:R-:W1:Y:S01]  /*00b0*/  LDCU.64 UR4, c[0x0][0x358] ;  /* 0x00006b00ff0477ac */ /* 0x000e620008000a00 */
[----:B------:R-:W1:Y:S01]  /*00c0*/  POPC R5, UR6 ;  /* 0x0000000600057d09 */ /* 0x000e620008000000 */
[----:B------:R-:W-:-:S06]  /*00d0*/  UFLO.U32 UR7, UR6 ;  /* 0x00000006000772bd */ /* 0x000fcc00080e0000 */
[----:B0-----:R-:W-:-:S13]  /*00e0*/  ISETP.EQ.U32.AND P0, PT, R0, UR7, PT ;  /* 0x0000000700007c0c */ /* 0x001fda000bf02070 */
[----:B-1----:R-:W-:Y:S01]  /*00f0*/  @P0 REDG.E.ADD.STRONG.GPU desc[UR4][R2.64], R5 ;  /* 0x000000050200098e */ /* 0x002fe2000c12e104 */
[----:B------:R-:W-:Y:S05]  /*0100*/  EXIT ;  /* 0x000000000000794d */ /* 0x000fea0003800000 */
.L_x_0:
[----:B------:R-:W-:-:S00]  /*0110*/  BRA `(.L_x_0) ;  /* 0xfffffffc00fc7947 */ /* 0x000fc0000383ffff */
[----:B------:R-:W-:-:S00]  /*0120*/  NOP ;  /* 0x0000000000007918 */ /* 0x000fc00000000000 */
        /* <DEDUP_REMOVED lines=13> */
.L_x_2:


//--------------------- .text._Z3addPN4cuda3__46atomicIiLNS_3std3__412thread_scopeE1EEEi --------------------------
	.section	.text._Z3addPN4cuda3__46atomicIiLNS_3std3__412thread_scopeE1EEEi,"ax",@progbits
	.align	128
        .global         _Z3addPN4cuda3__46atomicIiLNS_3std3__412thread_scopeE1EEEi
        .type           _Z3addPN4cuda3__46atomicIiLNS_3std3__412thread_scopeE1EEEi,@function
        .size           _Z3addPN4cuda3__46atomicIiLNS_3std3__412thread_scopeE1EEEi,(.L_x_3 - _Z3addPN4cuda3__46atomicIiLNS_3std3__412thread_scopeE1EEEi)
        .other          _Z3addPN4cuda3__46atomicIiLNS_3std3__412thread_scopeE1EEEi,@"STO_CUDA_ENTRY STV_DEFAULT"
_Z3addPN4cuda3__46atomicIiLNS_3std3__412thread_scopeE1EEEi:
.text._Z3addPN4cuda3__46atomicIiLNS_3std3__412thread_scopeE1EEEi:
        /* <DEDUP_REMOVED lines=15> */
[----:B-1----:R-:W-:Y:S01]  /*00f0*/  @P0 ATOM.E.ADD.S32.STRONG.GPU PT, RZ, desc[UR4][R2.64], R5 ;  /* 0x8000000502ff098a */ /* 0x002fe200081ef304 */
[----:B------:R-:W-:Y:S05]  /*0100*/  EXIT ;  /* 0x000000000000794d */ /* 0x000fea0003800000 */
.L_x_1:
        /* <DEDUP_REMOVED lines=15> */
.L_x_3:


//--------------------- .nv.shared.reserved.0     --------------------------
	.section	.nv.shared.reserved.0,"aw",@nobits
	.weak		__nv_reservedSMEM_offset_0_alias
	.size		__nv_reservedSMEM_offset_0_alias, 0, 64
	.other		__nv_reservedSMEM_offset_0_alias,@"STO_CUDA_RESERVED_SHARED STV_DEFAULT"
__nv_reservedSMEM_offset_0_alias:
	.zero		0
	.zero		64


//--------------------- .nv.constant0._Z4add2Pii  --------------------------
	.section	.nv.constant0._Z4add2Pii,"a",@progbits
	.sectionflags	@""
	.align	4
.nv.constant0._Z4add2Pii:
	.zero		908


//--------------------- .nv.constant0._Z3addPN4cuda3__46atomicIiLNS_3std3__412thread_scopeE1EEEi --------------------------
	.section	.nv.constant0._Z3addPN4cuda3__46atomicIiLNS_3std3__412thread_scopeE1EEEi,"a",@progbits
	.sectionflags	@""
	.align	4
.nv.constant0._Z3addPN4cuda3__46atomicIiLNS_3std3__412thread_scopeE1EEEi:
	.zero		908


//--------------------- SYMBOLS --------------------------

	.type		.nv.reservedSmem.offset0,@object
	.size		.nv.reservedSmem.offset0,0x4
